//
// Generated by NVIDIA NVVM Compiler
//
// Compiler Build ID: CL-36424714
// Cuda compilation tools, release 13.0, V13.0.88
// Based on NVVM 20.0.0
//

.version 9.0
.target sm_100
.address_size 64

	// .globl	_Z16gridding_processPfS_S_S_iifS_S_

.visible .entry _Z16gridding_processPfS_S_S_iifS_S_(
	.param .u64 .ptr .align 1 _Z16gridding_processPfS_S_S_iifS_S__param_0,
	.param .u64 .ptr .align 1 _Z16gridding_processPfS_S_S_iifS_S__param_1,
	.param .u64 .ptr .align 1 _Z16gridding_processPfS_S_S_iifS_S__param_2,
	.param .u64 .ptr .align 1 _Z16gridding_processPfS_S_S_iifS_S__param_3,
	.param .u32 _Z16gridding_processPfS_S_S_iifS_S__param_4,
	.param .u32 _Z16gridding_processPfS_S_S_iifS_S__param_5,
	.param .f32 _Z16gridding_processPfS_S_S_iifS_S__param_6,
	.param .u64 .ptr .align 1 _Z16gridding_processPfS_S_S_iifS_S__param_7,
	.param .u64 .ptr .align 1 _Z16gridding_processPfS_S_S_iifS_S__param_8
)
{
	.reg .pred 	%p<5>;
	.reg .b32 	%r<15>;
	.reg .b32 	%f<22>;
	.reg .b64 	%rd<22>;

	ld.param.u64 	%rd1, [_Z16gridding_processPfS_S_S_iifS_S__param_0];
	ld.param.u64 	%rd2, [_Z16gridding_processPfS_S_S_iifS_S__param_1];
	ld.param.u64 	%rd3, [_Z16gridding_processPfS_S_S_iifS_S__param_2];
	ld.param.u64 	%rd4, [_Z16gridding_processPfS_S_S_iifS_S__param_3];
	ld.param.u32 	%r5, [_Z16gridding_processPfS_S_S_iifS_S__param_4];
	ld.param.u32 	%r4, [_Z16gridding_processPfS_S_S_iifS_S__param_5];
	ld.param.f32 	%f1, [_Z16gridding_processPfS_S_S_iifS_S__param_6];
	ld.param.u64 	%rd5, [_Z16gridding_processPfS_S_S_iifS_S__param_7];
	ld.param.u64 	%rd6, [_Z16gridding_processPfS_S_S_iifS_S__param_8];
	mov.u32 	%r6, %ntid.x;
	mov.u32 	%r7, %ctaid.x;
	mov.u32 	%r8, %tid.x;
	mad.lo.s32 	%r1, %r6, %r7, %r8;
	setp.ge.s32 	%p1, %r1, %r5;
	@%p1 bra 	$L__BB0_3;
	cvta.to.global.u64 	%rd7, %rd1;
	cvta.to.global.u64 	%rd8, %rd2;
	mul.wide.s32 	%rd9, %r1, 4;
	add.s64 	%rd10, %rd7, %rd9;
	ld.global.f32 	%f2, [%rd10];
	div.rn.f32 	%f3, %f2, %f1;
	shr.u32 	%r9, %r4, 31;
	add.s32 	%r10, %r4, %r9;
	shr.s32 	%r11, %r10, 1;
	cvt.rn.f32.s32 	%f4, %r11;
	add.f32 	%f5, %f3, %f4;
	add.s64 	%rd11, %rd8, %rd9;
	ld.global.f32 	%f6, [%rd11];
	div.rn.f32 	%f7, %f6, %f1;
	add.f32 	%f8, %f7, %f4;
	mul.f32 	%f9, %f1, %f5;
	sub.f32 	%f10, %f2, %f9;
	mul.f32 	%f11, %f1, %f8;
	sub.f32 	%f12, %f6, %f11;
	mul.f32 	%f13, %f1, 0f3F000000;
	setp.gt.f32 	%p2, %f10, %f13;
	add.f32 	%f14, %f5, 0f3F800000;
	selp.f32 	%f15, %f14, %f5, %p2;
	setp.gt.f32 	%p3, %f12, %f13;
	add.f32 	%f16, %f8, 0f3F800000;
	selp.f32 	%f17, %f16, %f8, %p3;
	cvt.rzi.s32.f32 	%r2, %f15;
	cvt.rzi.s32.f32 	%r12, %f17;
	max.s32 	%r13, %r2, %r12;
	setp.ge.s32 	%p4, %r13, %r4;
	@%p4 bra 	$L__BB0_3;
	mad.lo.s32 	%r14, %r12, %r4, %r2;
	cvta.to.global.u64 	%rd12, %rd5;
	mul.wide.s32 	%rd13, %r14, 4;
	add.s64 	%rd14, %rd12, %rd13;
	cvta.to.global.u64 	%rd15, %rd3;
	add.s64 	%rd17, %rd15, %rd9;
	ld.global.f32 	%f18, [%rd17];
	atom.global.add.f32 	%f19, [%rd14], %f18;
	cvta.to.global.u64 	%rd18, %rd6;
	add.s64 	%rd19, %rd18, %rd13;
	cvta.to.global.u64 	%rd20, %rd4;
	add.s64 	%rd21, %rd20, %rd9;
	ld.global.f32 	%f20, [%rd21];
	atom.global.add.f32 	%f21, [%rd19], %f20;
$L__BB0_3:
	ret;

}


// ===== COMPILED SASS (sm_100) =====

	.target	sm_100

	.elftype	@"ET_EXEC"


//--------------------- .note.nv.tkinfo           --------------------------
	.section	.note.nv.tkinfo,"",@"SHT_NOTE"
	.sectionflags	@"SHF_NOTE_NV_TKINFO"
	.tkinfo
        /*0018*/ 	.word	0x00000002
        /*0030*/ 	.string	""
        /*0030*/ 	.string	"ptxas"
        /*0030*/ 	.string	"Cuda compilation tools, release 13.0, V13.0.88"
        /*0030*/ 	.string	"Build cuda_13.0.r13.0/compiler.36424714_0"
        /*0030*/ 	.string	"-arch sm_100 -m 64 "



//--------------------- .note.nv.cuinfo           --------------------------
	.section	.note.nv.cuinfo,"",@"SHT_NOTE"
	.sectionflags	@"SHF_NOTE_NV_CUINFO"
        /*0018*/ 	.short	0x0002
        /*001a*/ 	.short	0x0064
        /*001c*/ 	.short	0x0082
	.zero		2


//--------------------- .nv.info                  --------------------------
	.section	.nv.info,"",@"SHT_CUDA_INFO"
	.align	4


	//----- nvinfo : EIATTR_REGCOUNT
	.align		4
        /*0000*/ 	.byte	0x04, 0x2f
        /*0002*/ 	.short	(.L_1 - .L_0)
	.align		4
.L_0:
        /*0004*/ 	.word	index@(_Z16gridding_processPfS_S_S_iifS_S_)
        /*0008*/ 	.word	0x00000015


	//----- nvinfo : EIATTR_FRAME_SIZE
	.align		4
.L_1:
        /*000c*/ 	.byte	0x04, 0x11
        /*000e*/ 	.short	(.L_3 - .L_2)
	.align		4
.L_2:
        /*0010*/ 	.word	index@($__internal_0_$__cuda_sm3x_div_rn_noftz_f32_slowpath)
        /*0014*/ 	.word	0x00000000


	//----- nvinfo : EIATTR_FRAME_SIZE
	.align		4
.L_3:
        /*0018*/ 	.byte	0x04, 0x11
        /*001a*/ 	.short	(.L_5 - .L_4)
	.align		4
.L_4:
        /*001c*/ 	.word	index@(_Z16gridding_processPfS_S_S_iifS_S_)
        /*0020*/ 	.word	0x00000000


	//----- nvinfo : EIATTR_MIN_STACK_SIZE
	.align		4
.L_5:
        /*0024*/ 	.byte	0x04, 0x12
        /*0026*/ 	.short	(.L_7 - .L_6)
	.align		4
.L_6:
        /*0028*/ 	.word	index@(_Z16gridding_processPfS_S_S_iifS_S_)
        /*002c*/ 	.word	0x00000000
.L_7:


//--------------------- .nv.compat                --------------------------
	.section	.nv.compat,"",@"SHT_CUDA_COMPAT_INFO"
	.align	4
        /*0000*/ 	.byte	0x02, 0x09, 0x00, 0x00, 0x02, 0x02, 0x01, 0x00, 0x02, 0x05, 0x05, 0x00, 0x03, 0x07, 0x01, 0x01
        /*0010*/ 	.byte	0x02, 0x03, 0x00, 0x00, 0x02, 0x06, 0x01, 0x00, 0x04, 0x0b, 0x08, 0x00, 0x01, 0x00, 0x00, 0x00
        /*0020*/ 	.byte	0x00, 0x00, 0x00, 0x00


//--------------------- .nv.info._Z16gridding_processPfS_S_S_iifS_S_ --------------------------
	.section	.nv.info._Z16gridding_processPfS_S_S_iifS_S_,"",@"SHT_CUDA_INFO"
	.sectionflags	@""
	.align	4


	//----- nvinfo : EIATTR_CUDA_API_VERSION
	.align		4
        /*0000*/ 	.byte	0x04, 0x37
        /*0002*/ 	.short	(.L_9 - .L_8)
.L_8:
        /*0004*/ 	.word	0x00000082


	//----- nvinfo : EIATTR_KPARAM_INFO
	.align		4
.L_9:
        /*0008*/ 	.byte	0x04, 0x17
        /*000a*/ 	.short	(.L_11 - .L_10)
.L_10:
        /*000c*/ 	.word	0x00000000
        /*0010*/ 	.short	0x0008
        /*0012*/ 	.short	0x0038
        /*0014*/ 	.byte	0x00, 0xf5, 0x21, 0x00


	//----- nvinfo : EIATTR_KPARAM_INFO
	.align		4
.L_11:
        /*0018*/ 	.byte	0x04, 0x17
        /*001a*/ 	.short	(.L_13 - .L_12)
.L_12:
        /*001c*/ 	.word	0x00000000
        /*0020*/ 	.short	0x0007
        /*0022*/ 	.short	0x0030
        /*0024*/ 	.byte	0x00, 0xf5, 0x21, 0x00


	//----- nvinfo : EIATTR_KPARAM_INFO
	.align		4
.L_13:
        /*0028*/ 	.byte	0x04, 0x17
        /*002a*/ 	.short	(.L_15 - .L_14)
.L_14:
        /*002c*/ 	.word	0x00000000
        /*0030*/ 	.short	0x0006
        /*0032*/ 	.short	0x0028
        /*0034*/ 	.byte	0x00, 0xf0, 0x11, 0x00


	//----- nvinfo : EIATTR_KPARAM_INFO
	.align		4
.L_15:
        /*0038*/ 	.byte	0x04, 0x17
        /*003a*/ 	.short	(.L_17 - .L_16)
.L_16:
        /*003c*/ 	.word	0x00000000
        /*0040*/ 	.short	0x0005
        /*0042*/ 	.short	0x0024
        /*0044*/ 	.byte	0x00, 0xf0, 0x11, 0x00


	//----- nvinfo : EIATTR_KPARAM_INFO
	.align		4
.L_17:
        /*0048*/ 	.byte	0x04, 0x17
        /*004a*/ 	.short	(.L_19 - .L_18)
.L_18:
        /*004c*/ 	.word	0x00000000
        /*0050*/ 	.short	0x0004
        /*0052*/ 	.short	0x0020
        /*0054*/ 	.byte	0x00, 0xf0, 0x11, 0x00


	//----- nvinfo : EIATTR_KPARAM_INFO
	.align		4
.L_19:
        /*0058*/ 	.byte	0x04, 0x17
        /*005a*/ 	.short	(.L_21 - .L_20)
.L_20:
        /*005c*/ 	.word	0x00000000
        /*0060*/ 	.short	0x0003
        /*0062*/ 	.short	0x0018
        /*0064*/ 	.byte	0x00, 0xf5, 0x21, 0x00


	//----- nvinfo : EIATTR_KPARAM_INFO
	.align		4
.L_21:
        /*0068*/ 	.byte	0x04, 0x17
        /*006a*/ 	.short	(.L_23 - .L_22)
.L_22:
        /*006c*/ 	.word	0x00000000
        /*0070*/ 	.short	0x0002
        /*0072*/ 	.short	0x0010
        /*0074*/ 	.byte	0x00, 0xf5, 0x21, 0x00


	//----- nvinfo : EIATTR_KPARAM_INFO
	.align		4
.L_23:
        /*0078*/ 	.byte	0x04, 0x17
        /*007a*/ 	.short	(.L_25 - .L_24)
.L_24:
        /*007c*/ 	.word	0x00000000
        /*0080*/ 	.short	0x0001
        /*0082*/ 	.short	0x0008
        /*0084*/ 	.byte	0x00, 0xf5, 0x21, 0x00


	//----- nvinfo : EIATTR_KPARAM_INFO
	.align		4
.L_25:
        /*0088*/ 	.byte	0x04, 0x17
        /*008a*/ 	.short	(.L_27 - .L_26)
.L_26:
        /*008c*/ 	.word	0x00000000
        /*0090*/ 	.short	0x0000
        /*0092*/ 	.short	0x0000
        /*0094*/ 	.byte	0x00, 0xf5, 0x21, 0x00


	//----- nvinfo : EIATTR_SPARSE_MMA_MASK
	.align		4
.L_27:
        /*0098*/ 	.byte	0x03, 0x50
        /*009a*/ 	.short	0x0000


	//----- nvinfo : EIATTR_MAXREG_COUNT
	.align		4
        /*009c*/ 	.byte	0x03, 0x1b
        /*009e*/ 	.short	0x00ff


	//----- nvinfo : EIATTR_MERCURY_ISA_VERSION
	.align		4
        /*00a0*/ 	.byte	0x03, 0x5f
        /*00a2*/ 	.short	0x0101


	//----- nvinfo : EIATTR_VRC_CTA_INIT_COUNT
	.align		4
        /*00a4*/ 	.byte	0x02, 0x4a
	.zero		1
	.zero		1


	//----- nvinfo : EIATTR_EXIT_INSTR_OFFSETS
	.align		4
        /*00a8*/ 	.byte	0x04, 0x1c
        /*00aa*/ 	.short	(.L_29 - .L_28)


	//   ....[0]....
.L_28:
        /*00ac*/ 	.word	0x00000070


	//   ....[1]....
        /*00b0*/ 	.word	0x00000410


	//   ....[2]....
        /*00b4*/ 	.word	0x000004f0


	//----- nvinfo : EIATTR_CRS_STACK_SIZE
	.align		4
.L_29:
        /*00b8*/ 	.byte	0x04, 0x1e
        /*00ba*/ 	.short	(.L_31 - .L_30)
.L_30:
        /*00bc*/ 	.word	0x00000000


	//----- nvinfo : EIATTR_CBANK_PARAM_SIZE
	.align		4
.L_31:
        /*00c0*/ 	.byte	0x03, 0x19
        /*00c2*/ 	.short	0x0040


	//----- nvinfo : EIATTR_PARAM_CBANK
	.align		4
        /*00c4*/ 	.byte	0x04, 0x0a
        /*00c6*/ 	.short	(.L_33 - .L_32)
	.align		4
.L_32:
        /*00c8*/ 	.word	index@(.nv.constant0._Z16gridding_processPfS_S_S_iifS_S_)
        /*00cc*/ 	.short	0x0380
        /*00ce*/ 	.short	0x0040


	//----- nvinfo : EIATTR_SW_WAR
	.align		4
.L_33:
        /*00d0*/ 	.byte	0x04, 0x36
        /*00d2*/ 	.short	(.L_35 - .L_34)
.L_34:
        /*00d4*/ 	.word	0x00000008
.L_35:


//--------------------- .nv.callgraph             --------------------------
	.section	.nv.callgraph,"",@"SHT_CUDA_CALLGRAPH"
	.align	4
	.sectionentsize	8
	.align		4
        /*0000*/ 	.word	0x00000000
	.align		4
        /*0004*/ 	.word	0xffffffff
	.align		4
        /*0008*/ 	.word	0x00000000
	.align		4
        /*000c*/ 	.word	0xfffffffe
	.align		4
        /*0010*/ 	.word	0x00000000
	.align		4
        /*0014*/ 	.word	0xfffffffd
	.align		4
        /*0018*/ 	.word	0x00000000
	.align		4
        /*001c*/ 	.word	0xfffffffc


//--------------------- .text._Z16gridding_processPfS_S_S_iifS_S_ --------------------------
	.section	.text._Z16gridding_processPfS_S_S_iifS_S_,"ax",@progbits
	.align	128
        .global         _Z16gridding_processPfS_S_S_iifS_S_
        .type           _Z16gridding_processPfS_S_S_iifS_S_,@function
        .size           _Z16gridding_processPfS_S_S_iifS_S_,(.L_x_16 - _Z16gridding_processPfS_S_S_iifS_S_)
        .other          _Z16gridding_processPfS_S_S_iifS_S_,@"STO_CUDA_ENTRY STV_DEFAULT"
_Z16gridding_processPfS_S_S_iifS_S_:
.text._Z16gridding_processPfS_S_S_iifS_S_:
[----:B------:R-:W-:Y:S01]  /*0000*/  LDC R1, c[0x0][0x37c] ;  /* 0x0000df00ff017b82 */ /* 0x000fe20000000800 */
[----:B------:R-:W0:Y:S01]  /*0010*/  S2R R4, SR_CTAID.X ;  /* 0x0000000000047919 */ /* 0x000e220000002500 */
[----:B------:R-:W0:Y:S01]  /*0020*/  LDCU UR4, c[0x0][0x360] ;  /* 0x00006c00ff0477ac */ /* 0x000e220008000800 */
[----:B------:R-:W0:Y:S01]  /*0030*/  S2R R3, SR_TID.X ;  /* 0x0000000000037919 */ /* 0x000e220000002100 */
[----:B------:R-:W1:Y:S01]  /*0040*/  LDCU UR5, c[0x0][0x3a0] ;  /* 0x00007400ff0577ac */ /* 0x000e620008000800 */
[----:B0-----:R-:W-:-:S05]  /*0050*/  IMAD R4, R4, UR4, R3 ;  /* 0x0000000404047c24 */ /* 0x001fca000f8e0203 */
[----:B-1----:R-:W-:-:S13]  /*0060*/  ISETP.GE.AND P0, PT, R4, UR5, PT ;  /* 0x0000000504007c0c */ /* 0x002fda000bf06270 */
[----:B------:R-:W-:Y:S05]  /*0070*/  @P0 EXIT ;  /* 0x000000000000094d */ /* 0x000fea0003800000 */
[----:B------:R-:W0:Y:S01]  /*0080*/  LDC.64 R6, c[0x0][0x380] ;  /* 0x0000e000ff067b82 */ /* 0x000e220000000a00 */
[----:B------:R-:W1:Y:S07]  /*0090*/  LDCU.64 UR6, c[0x0][0x358] ;  /* 0x00006b00ff0677ac */ /* 0x000e6e0008000a00 */
[----:B------:R-:W2:Y:S01]  /*00a0*/  LDC R9, c[0x0][0x3a8] ;  /* 0x0000ea00ff097b82 */ /* 0x000ea20000000800 */
[----:B0-----:R-:W-:-:S05]  /*00b0*/  IMAD.WIDE R6, R4, 0x4, R6 ;  /* 0x0000000404067825 */ /* 0x001fca00078e0206 */
[----:B-1----:R-:W3:Y:S02]  /*00c0*/  LDG.E R0, desc[UR6][R6.64] ;  /* 0x0000000606007981 */ /* 0x002ee4000c1e1900 */
[----:B------:R-:W0:Y:S01]  /*00d0*/  LDC R2, c[0x0][0x3a8] ;  /* 0x0000ea00ff027b82 */ /* 0x000e220000000800 */
[----:B------:R-:W-:Y:S01]  /*00e0*/  BSSY.RECONVERGENT B0, `(.L_x_0) ;  /* 0x000000d000007945 */ /* 0x000fe20003800200 */
[----:B--2---:R-:W1:Y:S02]  /*00f0*/  MUFU.RCP R3, R9 ;  /* 0x0000000900037308 */ /* 0x004e640000001000 */
[----:B-1----:R-:W-:-:S04]  /*0100*/  FFMA R8, R3, -R9, 1 ;  /* 0x3f80000003087423 */ /* 0x002fc80000000809 */
[----:B------:R-:W-:Y:S02]  /*0110*/  FFMA R3, R3, R8, R3 ;  /* 0x0000000803037223 */ /* 0x000fe40000000003 */
[----:B---3--:R-:W1:Y:S02]  /*0120*/  FCHK P0, R0, R9 ;  /* 0x0000000900007302 */ /* 0x008e640000000000 */
[----:B------:R-:W-:-:S04]  /*0130*/  FFMA R5, R0, R3, RZ ;  /* 0x0000000300057223 */ /* 0x000fc800000000ff */
[----:B------:R-:W-:-:S04]  /*0140*/  FFMA R8, R5, -R9, R0 ;  /* 0x8000000905087223 */ /* 0x000fc80000000000 */
[----:B------:R-:W-:Y:S01]  /*0150*/  FFMA R10, R3, R8, R5 ;  /* 0x00000008030a7223 */ /* 0x000fe20000000005 */
[----:B01----:R-:W-:Y:S06]  /*0160*/  @!P0 BRA `(.L_x_1) ;  /* 0x0000000000108947 */ /* 0x003fec0003800000 */
[----:B------:R-:W-:Y:S01]  /*0170*/  IMAD.MOV.U32 R3, RZ, RZ, R0 ;  /* 0x000000ffff037224 */ /* 0x000fe200078e0000 */
[----:B------:R-:W-:-:S07]  /*0180*/  MOV R8, 0x1a0 ;  /* 0x000001a000087802 */ /* 0x000fce0000000f00 */
[----:B------:R-:W-:Y:S05]  /*0190*/  CALL.REL.NOINC `($__internal_0_$__cuda_sm3x_div_rn_noftz_f32_slowpath) ;  /* 0x0000000000d87944 */ /* 0x000fea0003c00000 */
[----:B------:R-:W-:-:S07]  /*01a0*/  IMAD.MOV.U32 R10, RZ, RZ, R3 ;  /* 0x000000ffff0a7224 */ /* 0x000fce00078e0003 */
.L_x_1:
[----:B------:R-:W-:Y:S05]  /*01b0*/  BSYNC.RECONVERGENT B0 ;  /* 0x0000000000007941 */ /* 0x000fea0003800200 */
.L_x_0:
[----:B------:R-:W0:Y:S01]  /*01c0*/  LDC.64 R8, c[0x0][0x388] ;  /* 0x0000e200ff087b82 */ /* 0x000e220000000a00 */
[----:B------:R-:W1:Y:S07]  /*01d0*/  LDCU UR4, c[0x0][0x3a4] ;  /* 0x00007480ff0477ac */ /* 0x000e6e0008000800 */
[----:B------:R-:W2:Y:S01]  /*01e0*/  LDC R13, c[0x0][0x3a8] ;  /* 0x0000ea00ff0d7b82 */ /* 0x000ea20000000800 */
[----:B0-----:R-:W-:-:S05]  /*01f0*/  IMAD.WIDE R8, R4, 0x4, R8 ;  /* 0x0000000404087825 */ /* 0x001fca00078e0208 */
[----:B------:R-:W3:Y:S01]  /*0200*/  LDG.E R6, desc[UR6][R8.64] ;  /* 0x0000000608067981 */ /* 0x000ee2000c1e1900 */
[----:B-1----:R-:W-:Y:S01]  /*0210*/  ULEA.HI UR4, UR4, UR4, URZ, 0x1 ;  /* 0x0000000404047291 */ /* 0x002fe2000f8f08ff */
[----:B------:R-:W-:Y:S01]  /*0220*/  BSSY.RECONVERGENT B0, `(.L_x_2) ;  /* 0x0000010000007945 */ /* 0x000fe20003800200 */
[----:B--2---:R-:W0:Y:S02]  /*0230*/  MUFU.RCP R12, R13 ;  /* 0x0000000d000c7308 */ /* 0x004e240000001000 */
[----:B------:R-:W-:-:S06]  /*0240*/  USHF.R.S32.HI UR4, URZ, 0x1, UR4 ;  /* 0x00000001ff047899 */ /* 0x000fcc0008011404 */
[----:B------:R-:W-:-:S05]  /*0250*/  I2FP.F32.S32 R7, UR4 ;  /* 0x0000000400077c45 */ /* 0x000fca0008201400 */
[----:B------:R-:W-:Y:S01]  /*0260*/  FADD R5, R7, R10 ;  /* 0x0000000a07057221 */ /* 0x000fe20000000000 */
[----:B0-----:R-:W-:-:S04]  /*0270*/  FFMA R3, R12, -R13, 1 ;  /* 0x3f8000000c037423 */ /* 0x001fc8000000080d */
[----:B------:R-:W-:Y:S01]  /*0280*/  FFMA R3, R12, R3, R12 ;  /* 0x000000030c037223 */ /* 0x000fe2000000000c */
[----:B---3--:R-:W0:Y:S03]  /*0290*/  FCHK P0, R6, R13 ;  /* 0x0000000d06007302 */ /* 0x008e260000000000 */
[----:B------:R-:W-:-:S04]  /*02a0*/  FFMA R11, R3, R6, RZ ;  /* 0x00000006030b7223 */ /* 0x000fc800000000ff */
[----:B------:R-:W-:-:S04]  /*02b0*/  FFMA R8, R11, -R13, R6 ;  /* 0x8000000d0b087223 */ /* 0x000fc80000000006 */
[----:B------:R-:W-:Y:S01]  /*02c0*/  FFMA R8, R3, R8, R11 ;  /* 0x0000000803087223 */ /* 0x000fe2000000000b */
[----:B0-----:R-:W-:Y:S06]  /*02d0*/  @!P0 BRA `(.L_x_3) ;  /* 0x0000000000108947 */ /* 0x001fec0003800000 */
[----:B------:R-:W-:Y:S01]  /*02e0*/  IMAD.MOV.U32 R3, RZ, RZ, R6 ;  /* 0x000000ffff037224 */ /* 0x000fe200078e0006 */
[----:B------:R-:W-:-:S07]  /*02f0*/  MOV R8, 0x310 ;  /* 0x0000031000087802 */ /* 0x000fce0000000f00 */
[----:B------:R-:W-:Y:S05]  /*0300*/  CALL.REL.NOINC `($__internal_0_$__cuda_sm3x_div_rn_noftz_f32_slowpath) ;  /* 0x00000000007c7944 */ /* 0x000fea0003c00000 */
[----:B------:R-:W-:-:S07]  /*0310*/  IMAD.MOV.U32 R8, RZ, RZ, R3 ;  /* 0x000000ffff087224 */ /* 0x000fce00078e0003 */
.L_x_3:
[----:B------:R-:W-:Y:S05]  /*0320*/  BSYNC.RECONVERGENT B0 ;  /* 0x0000000000007941 */ /* 0x000fea0003800200 */
.L_x_2:
[----:B------:R-:W0:Y:S01]  /*0330*/  LDC R2, c[0x0][0x3a8] ;  /* 0x0000ea00ff027b82 */ /* 0x000e220000000800 */
[----:B------:R-:W-:Y:S01]  /*0340*/  FADD R7, R7, R8 ;  /* 0x0000000807077221 */ /* 0x000fe20000000000 */
[----:B------:R-:W1:Y:S01]  /*0350*/  LDCU UR4, c[0x0][0x3a4] ;  /* 0x00007480ff0477ac */ /* 0x000e620008000800 */
[-C--:B0-----:R-:W-:Y:S01]  /*0360*/  FFMA R0, -R5, R2.reuse, R0 ;  /* 0x0000000205007223 */ /* 0x081fe20000000100 */
[----:B------:R-:W-:Y:S01]  /*0370*/  FMUL R3, R2, 0.5 ;  /* 0x3f00000002037820 */ /* 0x000fe20000400000 */
[----:B------:R-:W-:-:S04]  /*0380*/  FFMA R6, -R7, R2, R6 ;  /* 0x0000000207067223 */ /* 0x000fc80000000106 */
[-C--:B------:R-:W-:Y:S02]  /*0390*/  FSETP.GT.AND P0, PT, R0, R3.reuse, PT ;  /* 0x000000030000720b */ /* 0x080fe40003f04000 */
[----:B------:R-:W-:-:S11]  /*03a0*/  FSETP.GT.AND P1, PT, R6, R3, PT ;  /* 0x000000030600720b */ /* 0x000fd60003f24000 */
[----:B------:R-:W-:Y:S02]  /*03b0*/  @P0 FADD R5, R5, 1 ;  /* 0x3f80000005050421 */ /* 0x000fe40000000000 */
[----:B------:R-:W-:-:S04]  /*03c0*/  @P1 FADD R7, R7, 1 ;  /* 0x3f80000007071421 */ /* 0x000fc80000000000 */
[----:B------:R-:W-:Y:S08]  /*03d0*/  F2I.TRUNC.NTZ R5, R5 ;  /* 0x0000000500057305 */ /* 0x000ff0000020f100 */
[----:B------:R-:W0:Y:S02]  /*03e0*/  F2I.TRUNC.NTZ R10, R7 ;  /* 0x00000007000a7305 */ /* 0x000e24000020f100 */
[----:B0-----:R-:W-:-:S04]  /*03f0*/  VIMNMX R0, PT, PT, R5, R10, !PT ;  /* 0x0000000a05007248 */ /* 0x001fc80007fe0100 */
[----:B-1----:R-:W-:-:S13]  /*0400*/  ISETP.GE.AND P0, PT, R0, UR4, PT ;  /* 0x0000000400007c0c */ /* 0x002fda000bf06270 */
[----:B------:R-:W-:Y:S05]  /*0410*/  @P0 EXIT ;  /* 0x000000000000094d */ /* 0x000fea0003800000 */
[----:B------:R-:W0:Y:S08]  /*0420*/  LDC.64 R6, c[0x0][0x390] ;  /* 0x0000e400ff067b82 */ /* 0x000e300000000a00 */
[----:B------:R-:W1:Y:S08]  /*0430*/  LDC.64 R2, c[0x0][0x3b0] ;  /* 0x0000ec00ff027b82 */ /* 0x000e700000000a00 */
[----:B------:R-:W2:Y:S01]  /*0440*/  LDC.64 R8, c[0x0][0x398] ;  /* 0x0000e600ff087b82 */ /* 0x000ea20000000a00 */
[----:B0-----:R-:W-:-:S06]  /*0450*/  IMAD.WIDE R6, R4, 0x4, R6 ;  /* 0x0000000404067825 */ /* 0x001fcc00078e0206 */
[----:B------:R-:W3:Y:S01]  /*0460*/  LDG.E R7, desc[UR6][R6.64] ;  /* 0x0000000606077981 */ /* 0x000ee2000c1e1900 */
[----:B------:R-:W-:-:S04]  /*0470*/  IMAD R11, R10, UR4, R5 ;  /* 0x000000040a0b7c24 */ /* 0x000fc8000f8e0205 */
[----:B-1----:R-:W-:-:S04]  /*0480*/  IMAD.WIDE R2, R11, 0x4, R2 ;  /* 0x000000040b027825 */ /* 0x002fc800078e0202 */
[----:B--2---:R-:W-:Y:S02]  /*0490*/  IMAD.WIDE R8, R4, 0x4, R8 ;  /* 0x0000000404087825 */ /* 0x004fe400078e0208 */
[----:B------:R-:W0:Y:S01]  /*04a0*/  LDC.64 R4, c[0x0][0x3b8] ;  /* 0x0000ee00ff047b82 */ /* 0x000e220000000a00 */
[----:B---3--:R-:W-:Y:S04]  /*04b0*/  REDG.E.ADD.F32.FTZ.RN.STRONG.GPU desc[UR6][R2.64], R7 ;  /* 0x00000007020079a6 */ /* 0x008fe8000c12f306 */
[----:B------:R-:W2:Y:S01]  /*04c0*/  LDG.E R9, desc[UR6][R8.64] ;  /* 0x0000000608097981 */ /* 0x000ea2000c1e1900 */
[----:B0-----:R-:W-:-:S05]  /*04d0*/  IMAD.WIDE R4, R11, 0x4, R4 ;  /* 0x000000040b047825 */ /* 0x001fca00078e0204 */
[----:B--2---:R-:W-:Y:S01]  /*04e0*/  REDG.E.ADD.F32.FTZ.RN.STRONG.GPU desc[UR6][R4.64], R9 ;  /* 0x00000009040079a6 */ /* 0x004fe2000c12f306 */
[----:B------:R-:W-:Y:S05]  /*04f0*/  EXIT ;  /* 0x000000000000794d */ /* 0x000fea0003800000 */
        .weak           $__internal_0_$__cuda_sm3x_div_rn_noftz_f32_slowpath
        .type           $__internal_0_$__cuda_sm3x_div_rn_noftz_f32_slowpath,@function
        .size           $__internal_0_$__cuda_sm3x_div_rn_noftz_f32_slowpath,(.L_x_16 - $__internal_0_$__cuda_sm3x_div_rn_noftz_f32_slowpath)
$__internal_0_$__cuda_sm3x_div_rn_noftz_f32_slowpath:
[--C-:B------:R-:W-:Y:S01]  /*0500*/  SHF.R.U32.HI R10, RZ, 0x17, R2.reuse ;  /* 0x00000017ff0a7819 */ /* 0x100fe20000011602 */
[----:B------:R-:W-:Y:S01]  /*0510*/  BSSY.RECONVERGENT B1, `(.L_x_4) ;  /* 0x0000063000017945 */ /* 0x000fe20003800200 */
[----:B------:R-:W-:Y:S01]  /*0520*/  SHF.R.U32.HI R9, RZ, 0x17, R3 ;  /* 0x00000017ff097819 */ /* 0x000fe20000011603 */
[----:B------:R-:W-:Y:S01]  /*0530*/  IMAD.MOV.U32 R12, RZ, RZ, R2 ;  /* 0x000000ffff0c7224 */ /* 0x000fe200078e0002 */
[----:B------:R-:W-:Y:S02]  /*0540*/  LOP3.LUT R10, R10, 0xff, RZ, 0xc0, !PT ;  /* 0x000000ff0a0a7812 */ /* 0x000fe400078ec0ff */
[----:B------:R-:W-:-:S03]  /*0550*/  LOP3.LUT R15, R9, 0xff, RZ, 0xc0, !PT ;  /* 0x000000ff090f7812 */ /* 0x000fc600078ec0ff */
[----:B------:R-:W-:Y:S01]  /*0560*/  VIADD R11, R10, 0xffffffff ;  /* 0xffffffff0a0b7836 */ /* 0x000fe20000000000 */
[----:B------:R-:W-:-:S04]  /*0570*/  IADD3 R13, PT, PT, R15, -0x1, RZ ;  /* 0xffffffff0f0d7810 */ /* 0x000fc80007ffe0ff */
[----:B------:R-:W-:-:S04]  /*0580*/  ISETP.GT.U32.AND P0, PT, R11, 0xfd, PT ;  /* 0x000000fd0b00780c */ /* 0x000fc80003f04070 */
[----:B------:R-:W-:-:S13]  /*0590*/  ISETP.GT.U32.OR P0, PT, R13, 0xfd, P0 ;  /* 0x000000fd0d00780c */ /* 0x000fda0000704470 */
[----:B------:R-:W-:Y:S01]  /*05a0*/  @!P0 IMAD.MOV.U32 R9, RZ, RZ, RZ ;  /* 0x000000ffff098224 */ /* 0x000fe200078e00ff */
[----:B------:R-:W-:Y:S06]  /*05b0*/  @!P0 BRA `(.L_x_5) ;  /* 0x00000000005c8947 */ /* 0x000fec0003800000 */
[----:B------:R-:W-:Y:S02]  /*05c0*/  FSETP.GTU.FTZ.AND P0, PT, |R3|, +INF , PT ;  /* 0x7f8000000300780b */ /* 0x000fe40003f1c200 */
[----:B------:R-:W-:-:S04]  /*05d0*/  FSETP.GTU.FTZ.AND P1, PT, |R2|, +INF , PT ;  /* 0x7f8000000200780b */ /* 0x000fc80003f3c200 */
[----:B------:R-:W-:-:S13]  /*05e0*/  PLOP3.LUT P0, PT, P0, P1, PT, 0xf8, 0x8f ;  /* 0x00000000008f781c */ /* 0x000fda0000703f70 */
[----:B------:R-:W-:Y:S05]  /*05f0*/  @P0 BRA `(.L_x_6) ;  /* 0x00000004004c0947 */ /* 0x000fea0003800000 */
[----:B------:R-:W-:-:S13]  /*0600*/  LOP3.LUT P0, RZ, R12, 0x7fffffff, R3, 0xc8, !PT ;  /* 0x7fffffff0cff7812 */ /* 0x000fda000780c803 */
[----:B------:R-:W-:Y:S05]  /*0610*/  @!P0 BRA `(.L_x_7) ;  /* 0x00000004003c8947 */ /* 0x000fea0003800000 */
[C---:B------:R-:W-:Y:S02]  /*0620*/  FSETP.NEU.FTZ.AND P2, PT, |R3|.reuse, +INF , PT ;  /* 0x7f8000000300780b */ /* 0x040fe40003f5d200 */
[----:B------:R-:W-:Y:S02]  /*0630*/  FSETP.NEU.FTZ.AND P1, PT, |R2|, +INF , PT ;  /* 0x7f8000000200780b */ /* 0x000fe40003f3d200 */
[----:B------:R-:W-:-:S11]  /*0640*/  FSETP.NEU.FTZ.AND P0, PT, |R3|, +INF , PT ;  /* 0x7f8000000300780b */ /* 0x000fd60003f1d200 */
[----:B------:R-:W-:Y:S05]  /*0650*/  @!P1 BRA !P2, `(.L_x_7) ;  /* 0x00000004002c9947 */ /* 0x000fea0005000000 */
[----:B------:R-:W-:-:S04]  /*0660*/  LOP3.LUT P2, RZ, R3, 0x7fffffff, RZ, 0xc0, !PT ;  /* 0x7fffffff03ff7812 */ /* 0x000fc8000784c0ff */
[----:B------:R-:W-:-:S13]  /*0670*/  PLOP3.LUT P1, PT, P1, P2, PT, 0x2f, 0xf2 ;  /* 0x0000000000f2781c */ /* 0x000fda0000f24577 */
[----:B------:R-:W-:Y:S05]  /*0680*/  @P1 BRA `(.L_x_8) ;  /* 0x0000000400181947 */ /* 0x000fea0003800000 */
[----:B------:R-:W-:-:S04]  /*0690*/  LOP3.LUT P1, RZ, R12, 0x7fffffff, RZ, 0xc0, !PT ;  /* 0x7fffffff0cff7812 */ /* 0x000fc8000782c0ff */
[----:B------:R-:W-:-:S13]  /*06a0*/  PLOP3.LUT P0, PT, P0, P1, PT, 0x2f, 0xf2 ;  /* 0x0000000000f2781c */ /* 0x000fda0000702577 */
[----:B------:R-:W-:Y:S05]  /*06b0*/  @P0 BRA `(.L_x_9) ;  /* 0x0000000400000947 */ /* 0x000fea0003800000 */
[----:B------:R-:W-:Y:S02]  /*06c0*/  ISETP.GE.AND P0, PT, R13, RZ, PT ;  /* 0x000000ff0d00720c */ /* 0x000fe40003f06270 */
[----:B------:R-:W-:-:S11]  /*06d0*/  ISETP.GE.AND P1, PT, R11, RZ, PT ;  /* 0x000000ff0b00720c */ /* 0x000fd60003f26270 */
[----:B------:R-:W-:Y:S02]  /*06e0*/  @P0 IMAD.MOV.U32 R9, RZ, RZ, RZ ;  /* 0x000000ffff090224 */ /* 0x000fe400078e00ff */
[----:B------:R-:W-:Y:S01]  /*06f0*/  @!P0 FFMA R3, R3, 1.84467440737095516160e+19, RZ ;  /* 0x5f80000003038823 */ /* 0x000fe200000000ff */
[----:B------:R-:W-:Y:S02]  /*0700*/  @!P0 IMAD.MOV.U32 R9, RZ, RZ, -0x40 ;  /* 0xffffffc0ff098424 */ /* 0x000fe400078e00ff */
[----:B------:R-:W-:-:S03]  /*0710*/  @!P1 FFMA R12, R2, 1.84467440737095516160e+19, RZ ;  /* 0x5f800000020c9823 */ /* 0x000fc600000000ff */
[----:B------:R-:W-:-:S07]  /*0720*/  @!P1 IADD3 R9, PT, PT, R9, 0x40, RZ ;  /* 0x0000004009099810 */ /* 0x000fce0007ffe0ff */
.L_x_5:
[----:B------:R-:W-:Y:S01]  /*0730*/  LEA R11, R10, 0xc0800000, 0x17 ;  /* 0xc08000000a0b7811 */ /* 0x000fe200078eb8ff */
[----:B------:R-:W-:Y:S04]  /*0740*/  BSSY.RECONVERGENT B2, `(.L_x_10) ;  /* 0x0000036000027945 */ /* 0x000fe80003800200 */
[----:B------:R-:W-:Y:S02]  /*0750*/  IMAD.IADD R12, R12, 0x1, -R11 ;  /* 0x000000010c0c7824 */ /* 0x000fe400078e0a0b */
[----:B------:R-:W-:Y:S02]  /*0760*/  VIADD R11, R15, 0xffffff81 ;  /* 0xffffff810f0b7836 */ /* 0x000fe40000000000 */
[----:B------:R0:W1:Y:S01]  /*0770*/  MUFU.RCP R13, R12 ;  /* 0x0000000c000d7308 */ /* 0x0000620000001000 */
[----:B------:R-:W-:Y:S01]  /*0780*/  FADD.FTZ R14, -R12, -RZ ;  /* 0x800000ff0c0e7221 */ /* 0x000fe20000010100 */
[C---:B------:R-:W-:Y:S01]  /*0790*/  IMAD R3, R11.reuse, -0x800000, R3 ;  /* 0xff8000000b037824 */ /* 0x040fe200078e0203 */
[----:B0-----:R-:W-:-:S05]  /*07a0*/  IADD3 R12, PT, PT, R11, 0x7f, -R10 ;  /* 0x0000007f0b0c7810 */ /* 0x001fca0007ffe80a */
[----:B------:R-:W-:Y:S02]  /*07b0*/  IMAD.IADD R12, R12, 0x1, R9 ;  /* 0x000000010c0c7824 */ /* 0x000fe400078e0209 */
[----:B-1----:R-:W-:-:S04]  /*07c0*/  FFMA R16, R13, R14, 1 ;  /* 0x3f8000000d107423 */ /* 0x002fc8000000000e */
[----:B------:R-:W-:-:S04]  /*07d0*/  FFMA R18, R13, R16, R13 ;  /* 0x000000100d127223 */ /* 0x000fc8000000000d */
[----:B------:R-:W-:-:S04]  /*07e0*/  FFMA R13, R3, R18, RZ ;  /* 0x00000012030d7223 */ /* 0x000fc800000000ff */
[----:B------:R-:W-:-:S04]  /*07f0*/  FFMA R16, R14, R13, R3 ;  /* 0x0000000d0e107223 */ /* 0x000fc80000000003 */
[----:B------:R-:W-:-:S04]  /*0800*/  FFMA R13, R18, R16, R13 ;  /* 0x00000010120d7223 */ /* 0x000fc8000000000d */
[----:B------:R-:W-:-:S04]  /*0810*/  FFMA R14, R14, R13, R3 ;  /* 0x0000000d0e0e7223 */ /* 0x000fc80000000003 */
[----:B------:R-:W-:-:S05]  /*0820*/  FFMA R3, R18, R14, R13 ;  /* 0x0000000e12037223 */ /* 0x000fca000000000d */
[----:B------:R-:W-:-:S04]  /*0830*/  SHF.R.U32.HI R10, RZ, 0x17, R3 ;  /* 0x00000017ff0a7819 */ /* 0x000fc80000011603 */
[----:B------:R-:W-:-:S04]  /*0840*/  LOP3.LUT R10, R10, 0xff, RZ, 0xc0, !PT ;  /* 0x000000ff0a0a7812 */ /* 0x000fc800078ec0ff */
[----:B------:R-:W-:-:S05]  /*0850*/  IADD3 R15, PT, PT, R10, R12, RZ ;  /* 0x0000000c0a0f7210 */ /* 0x000fca0007ffe0ff */
[----:B------:R-:W-:-:S05]  /*0860*/  VIADD R9, R15, 0xffffffff ;  /* 0xffffffff0f097836 */ /* 0x000fca0000000000 */
[----:B------:R-:W-:-:S13]  /*0870*/  ISETP.GE.U32.AND P0, PT, R9, 0xfe, PT ;  /* 0x000000fe0900780c */ /* 0x000fda0003f06070 */
[----:B------:R-:W-:Y:S05]  /*0880*/  @!P0 BRA `(.L_x_11) ;  /* 0x0000000000808947 */ /* 0x000fea0003800000 */
[----:B------:R-:W-:-:S13]  /*0890*/  ISETP.GT.AND P0, PT, R15, 0xfe, PT ;  /* 0x000000fe0f00780c */ /* 0x000fda0003f04270 */
[----:B------:R-:W-:Y:S05]  /*08a0*/  @P0 BRA `(.L_x_12) ;  /* 0x00000000006c0947 */ /* 0x000fea0003800000 */
[----:B------:R-:W-:-:S13]  /*08b0*/  ISETP.GE.AND P0, PT, R15, 0x1, PT ;  /* 0x000000010f00780c */ /* 0x000fda0003f06270 */
[----:B------:R-:W-:Y:S05]  /*08c0*/  @P0 BRA `(.L_x_13) ;  /* 0x0000000000740947 */ /* 0x000fea0003800000 */
[----:B------:R-:W-:Y:S02]  /*08d0*/  ISETP.GE.AND P0, PT, R15, -0x18, PT ;  /* 0xffffffe80f00780c */ /* 0x000fe40003f06270 */
[----:B------:R-:W-:-:S11]  /*08e0*/  LOP3.LUT R3, R3, 0x80000000, RZ, 0xc0, !PT ;  /* 0x8000000003037812 */ /* 0x000fd600078ec0ff */
[----:B------:R-:W-:Y:S05]  /*08f0*/  @!P0 BRA `(.L_x_13) ;  /* 0x0000000000688947 */ /* 0x000fea0003800000 */
[CCC-:B------:R-:W-:Y:S01]  /*0900*/  FFMA.RZ R9, R18.reuse, R14.reuse, R13.reuse ;  /* 0x0000000e12097223 */ /* 0x1c0fe2000000c00d */
[C---:B------:R-:W-:Y:S02]  /*0910*/  VIADD R12, R15.reuse, 0x20 ;  /* 0x000000200f0c7836 */ /* 0x040fe40000000000 */
[CCC-:B------:R-:W-:Y:S01]  /*0920*/  FFMA.RM R10, R18.reuse, R14.reuse, R13.reuse ;  /* 0x0000000e120a7223 */ /* 0x1c0fe2000000400d */
[----:B------:R-:W-:Y:S02]  /*0930*/  ISETP.NE.AND P2, PT, R15, RZ, PT ;  /* 0x000000ff0f00720c */ /* 0x000fe40003f45270 */
[----:B------:R-:W-:Y:S01]  /*0940*/  LOP3.LUT R11, R9, 0x7fffff, RZ, 0xc0, !PT ;  /* 0x007fffff090b7812 */ /* 0x000fe200078ec0ff */
[----:B------:R-:W-:Y:S01]  /*0950*/  FFMA.RP R9, R18, R14, R13 ;  /* 0x0000000e12097223 */ /* 0x000fe2000000800d */
[----:B------:R-:W-:Y:S01]  /*0960*/  IMAD.MOV R13, RZ, RZ, -R15 ;  /* 0x000000ffff0d7224 */ /* 0x000fe200078e0a0f */
[----:B------:R-:W-:Y:S02]  /*0970*/  ISETP.NE.AND P1, PT, R15, RZ, PT ;  /* 0x000000ff0f00720c */ /* 0x000fe40003f25270 */
[----:B------:R-:W-:-:S02]  /*0980*/  LOP3.LUT R11, R11, 0x800000, RZ, 0xfc, !PT ;  /* 0x008000000b0b7812 */ /* 0x000fc400078efcff */
[----:B------:R-:W-:Y:S02]  /*0990*/  FSETP.NEU.FTZ.AND P0, PT, R9, R10, PT ;  /* 0x0000000a0900720b */ /* 0x000fe40003f1d000 */
[----:B------:R-:W-:Y:S02]  /*09a0*/  SHF.L.U32 R12, R11, R12, RZ ;  /* 0x0000000c0b0c7219 */ /* 0x000fe400000006ff */
[----:B------:R-:W-:Y:S02]  /*09b0*/  SEL R10, R13, RZ, P2 ;  /* 0x000000ff0d0a7207 */ /* 0x000fe40001000000 */
[----:B------:R-:W-:Y:S02]  /*09c0*/  ISETP.NE.AND P1, PT, R12, RZ, P1 ;  /* 0x000000ff0c00720c */ /* 0x000fe40000f25270 */
[----:B------:R-:W-:Y:S02]  /*09d0*/  SHF.R.U32.HI R10, RZ, R10, R11 ;  /* 0x0000000aff0a7219 */ /* 0x000fe4000001160b */
[----:B------:R-:W-:-:S02]  /*09e0*/  PLOP3.LUT P0, PT, P0, P1, PT, 0xf8, 0x8f ;  /* 0x00000000008f781c */ /* 0x000fc40000703f70 */
[----:B------:R-:W-:Y:S02]  /*09f0*/  SHF.R.U32.HI R12, RZ, 0x1, R10 ;  /* 0x00000001ff0c7819 */ /* 0x000fe4000001160a */
[----:B------:R-:W-:-:S04]  /*0a00*/  SEL R9, RZ, 0x1, !P0 ;  /* 0x00000001ff097807 */ /* 0x000fc80004000000 */
[----:B------:R-:W-:-:S04]  /*0a10*/  LOP3.LUT R9, R9, 0x1, R12, 0xf8, !PT ;  /* 0x0000000109097812 */ /* 0x000fc800078ef80c */
[----:B------:R-:W-:-:S04]  /*0a20*/  LOP3.LUT R9, R9, R10, RZ, 0xc0, !PT ;  /* 0x0000000a09097212 */ /* 0x000fc800078ec0ff */
[----:B------:R-:W-:-:S04]  /*0a30*/  IADD3 R12, PT, PT, R12, R9, RZ ;  /* 0x000000090c0c7210 */ /* 0x000fc80007ffe0ff */
[----:B------:R-:W-:Y:S01]  /*0a40*/  LOP3.LUT R3, R12, R3, RZ, 0xfc, !PT ;  /* 0x000000030c037212 */ /* 0x000fe200078efcff */
[----:B------:R-:W-:Y:S06]  /*0a50*/  BRA `(.L_x_13) ;  /* 0x0000000000107947 */ /* 0x000fec0003800000 */
.L_x_12:
[----:B------:R-:W-:-:S04]  /*0a60*/  LOP3.LUT R3, R3, 0x80000000, RZ, 0xc0, !PT ;  /* 0x8000000003037812 */ /* 0x000fc800078ec0ff */
[----:B------:R-:W-:Y:S01]  /*0a70*/  LOP3.LUT R3, R3, 0x7f800000, RZ, 0xfc, !PT ;  /* 0x7f80000003037812 */ /* 0x000fe200078efcff */
[----:B------:R-:W-:Y:S06]  /*0a80*/  BRA `(.L_x_13) ;  /* 0x0000000000047947 */ /* 0x000fec0003800000 */
.L_x_11:
[----:B------:R-:W-:-:S07]  /*0a90*/  IMAD R3, R12, 0x800000, R3 ;  /* 0x008000000c037824 */ /* 0x000fce00078e0203 */
.L_x_13:
[----:B------:R-:W-:Y:S05]  /*0aa0*/  BSYNC.RECONVERGENT B2 ;  /* 0x0000000000027941 */ /* 0x000fea0003800200 */
.L_x_10:
[----:B------:R-:W-:Y:S05]  /*0ab0*/  BRA `(.L_x_14) ;  /* 0x0000000000207947 */ /* 0x000fea0003800000 */
.L_x_9:
[----:B------:R-:W-:-:S04]  /*0ac0*/  LOP3.LUT R3, R12, 0x80000000, R3, 0x48, !PT ;  /* 0x800000000c037812 */ /* 0x000fc800078e4803 */
[----:B------:R-:W-:Y:S01]  /*0ad0*/  LOP3.LUT R3, R3, 0x7f800000, RZ, 0xfc, !PT ;  /* 0x7f80000003037812 */ /* 0x000fe200078efcff */
[----:B------:R-:W-:Y:S06]  /*0ae0*/  BRA `(.L_x_14) ;  /* 0x0000000000147947 */ /* 0x000fec0003800000 */
.L_x_8:
[----:B------:R-:W-:Y:S01]  /*0af0*/  LOP3.LUT R3, R12, 0x80000000, R3, 0x48, !PT ;  /* 0x800000000c037812 */ /* 0x000fe200078e4803 */
[----:B------:R-:W-:Y:S06]  /*0b00*/  BRA `(.L_x_14) ;  /* 0x00000000000c7947 */ /* 0x000fec0003800000 */
.L_x_7:
[----:B------:R-:W0:Y:S01]  /*0b10*/  MUFU.RSQ R3, -QNAN ;  /* 0xffc0000000037908 */ /* 0x000e220000001400 */
[----:B------:R-:W-:Y:S05]  /*0b20*/  BRA `(.L_x_14) ;  /* 0x0000000000047947 */ /* 0x000fea0003800000 */
.L_x_6:
[----:B------:R-:W-:-:S07]  /*0b30*/  FADD.FTZ R3, R3, R2 ;  /* 0x0000000203037221 */ /* 0x000fce0000010000 */
.L_x_14:
[----:B------:R-:W-:Y:S05]  /*0b40*/  BSYNC.RECONVERGENT B1 ;  /* 0x0000000000017941 */ /* 0x000fea0003800200 */
.L_x_4:
[----:B------:R-:W-:-:S04]  /*0b50*/  IMAD.MOV.U32 R9, RZ, RZ, 0x0 ;  /* 0x00000000ff097424 */ /* 0x000fc800078e00ff */
[----:B0-----:R-:W-:Y:S05]  /*0b60*/  RET.REL.NODEC R8 `(_Z16gridding_processPfS_S_S_iifS_S_) ;  /* 0xfffffff408247950 */ /* 0x001fea0003c3ffff */
.L_x_15:
[----:B------:R-:W-:-:S00]  /*0b70*/  BRA `(.L_x_15) ;  /* 0xfffffffc00fc7947 */ /* 0x000fc0000383ffff */
[----:B------:R-:W-:-:S00]  /*0b80*/  NOP ;  /* 0x0000000000007918 */ /* 0x000fc00000000000 */
[----:B------:R-:W-:-:S00]  /*0b90*/  NOP ;  /* 0x0000000000007918 */ /* 0x000fc00000000000 */
[----:B------:R-:W-:-:S00]  /*0ba0*/  NOP ;  /* 0x0000000000007918 */ /* 0x000fc00000000000 */
[----:B------:R-:W-:-:S00]  /*0bb0*/  NOP ;  /* 0x0000000000007918 */ /* 0x000fc00000000000 */
[----:B------:R-:W-:-:S00]  /*0bc0*/  NOP ;  /* 0x0000000000007918 */ /* 0x000fc00000000000 */
[----:B------:R-:W-:-:S00]  /*0bd0*/  NOP ;  /* 0x0000000000007918 */ /* 0x000fc00000000000 */
[----:B------:R-:W-:-:S00]  /*0be0*/  NOP ;  /* 0x0000000000007918 */ /* 0x000fc00000000000 */
[----:B------:R-:W-:-:S00]  /*0bf0*/  NOP ;  /* 0x0000000000007918 */ /* 0x000fc00000000000 */
.L_x_16:


//--------------------- .nv.shared.reserved.0     --------------------------
	.section	.nv.shared.reserved.0,"aw",@nobits
	.weak		__nv_reservedSMEM_offset_0_alias
	.size		__nv_reservedSMEM_offset_0_alias, 0, 64
	.other		__nv_reservedSMEM_offset_0_alias,@"STO_CUDA_RESERVED_SHARED STV_DEFAULT"
__nv_reservedSMEM_offset_0_alias:
	.zero		0
	.zero		64


//--------------------- .nv.constant0._Z16gridding_processPfS_S_S_iifS_S_ --------------------------
	.section	.nv.constant0._Z16gridding_processPfS_S_S_iifS_S_,"a",@progbits
	.sectionflags	@""
	.align	4
.nv.constant0._Z16gridding_processPfS_S_S_iifS_S_:
	.zero		960


//--------------------- SYMBOLS --------------------------

	.type		.nv.reservedSmem.offset0,@object
	.size		.nv.reservedSmem.offset0,0x4
